//
// Generated by NVIDIA NVVM Compiler
//
// Compiler Build ID: CL-36424714
// Cuda compilation tools, release 13.0, V13.0.88
// Based on NVVM 20.0.0
//

.version 9.0
.target sm_100
.address_size 64

	// .globl	_Z16array_sum_kernelPfPKfi

.visible .entry _Z16array_sum_kernelPfPKfi(
	.param .u64 .ptr .align 1 _Z16array_sum_kernelPfPKfi_param_0,
	.param .u64 .ptr .align 1 _Z16array_sum_kernelPfPKfi_param_1,
	.param .u32 _Z16array_sum_kernelPfPKfi_param_2
)
{
	.reg .pred 	%p<2>;
	.reg .b32 	%r<6>;
	.reg .b32 	%f<3>;
	.reg .b64 	%rd<7>;

	ld.param.u64 	%rd1, [_Z16array_sum_kernelPfPKfi_param_0];
	ld.param.u64 	%rd2, [_Z16array_sum_kernelPfPKfi_param_1];
	ld.param.u32 	%r2, [_Z16array_sum_kernelPfPKfi_param_2];
	mov.u32 	%r3, %ctaid.x;
	mov.u32 	%r4, %ntid.x;
	mov.u32 	%r5, %tid.x;
	mad.lo.s32 	%r1, %r3, %r4, %r5;
	setp.ge.s32 	%p1, %r1, %r2;
	@%p1 bra 	$L__BB0_2;
	cvta.to.global.u64 	%rd3, %rd2;
	cvta.to.global.u64 	%rd4, %rd1;
	mul.wide.s32 	%rd5, %r1, 4;
	add.s64 	%rd6, %rd3, %rd5;
	ld.global.f32 	%f1, [%rd6];
	atom.global.add.f32 	%f2, [%rd4], %f1;
$L__BB0_2:
	ret;

}


// ===== COMPILED SASS (sm_100) =====

	.target	sm_100

	.elftype	@"ET_EXEC"


//--------------------- .note.nv.tkinfo           --------------------------
	.section	.note.nv.tkinfo,"",@"SHT_NOTE"
	.sectionflags	@"SHF_NOTE_NV_TKINFO"
	.tkinfo
        /*0018*/ 	.word	0x00000002
        /*0030*/ 	.string	""
        /*0030*/ 	.string	"ptxas"
        /*0030*/ 	.string	"Cuda compilation tools, release 13.0, V13.0.88"
        /*0030*/ 	.string	"Build cuda_13.0.r13.0/compiler.36424714_0"
        /*0030*/ 	.string	"-arch sm_100 -m 64 "



//--------------------- .note.nv.cuinfo           --------------------------
	.section	.note.nv.cuinfo,"",@"SHT_NOTE"
	.sectionflags	@"SHF_NOTE_NV_CUINFO"
        /*0018*/ 	.short	0x0002
        /*001a*/ 	.short	0x0064
        /*001c*/ 	.short	0x0082
	.zero		2


//--------------------- .nv.info                  --------------------------
	.section	.nv.info,"",@"SHT_CUDA_INFO"
	.align	4


	//----- nvinfo : EIATTR_REGCOUNT
	.align		4
        /*0000*/ 	.byte	0x04, 0x2f
        /*0002*/ 	.short	(.L_1 - .L_0)
	.align		4
.L_0:
        /*0004*/ 	.word	index@(_Z16array_sum_kernelPfPKfi)
        /*0008*/ 	.word	0x00000008


	//----- nvinfo : EIATTR_FRAME_SIZE
	.align		4
.L_1:
        /*000c*/ 	.byte	0x04, 0x11
        /*000e*/ 	.short	(.L_3 - .L_2)
	.align		4
.L_2:
        /*0010*/ 	.word	index@(_Z16array_sum_kernelPfPKfi)
        /*0014*/ 	.word	0x00000000


	//----- nvinfo : EIATTR_MIN_STACK_SIZE
	.align		4
.L_3:
        /*0018*/ 	.byte	0x04, 0x12
        /*001a*/ 	.short	(.L_5 - .L_4)
	.align		4
.L_4:
        /*001c*/ 	.word	index@(_Z16array_sum_kernelPfPKfi)
        /*0020*/ 	.word	0x00000000
.L_5:


//--------------------- .nv.compat                --------------------------
	.section	.nv.compat,"",@"SHT_CUDA_COMPAT_INFO"
	.align	4
        /*0000*/ 	.byte	0x02, 0x09, 0x00, 0x00, 0x02, 0x02, 0x01, 0x00, 0x02, 0x05, 0x05, 0x00, 0x03, 0x07, 0x01, 0x01
        /*0010*/ 	.byte	0x02, 0x03, 0x00, 0x00, 0x02, 0x06, 0x01, 0x00, 0x04, 0x0b, 0x08, 0x00, 0x09, 0x00, 0x00, 0x00
        /*0020*/ 	.byte	0x00, 0x00, 0x00, 0x00


//--------------------- .nv.info._Z16array_sum_kernelPfPKfi --------------------------
	.section	.nv.info._Z16array_sum_kernelPfPKfi,"",@"SHT_CUDA_INFO"
	.sectionflags	@""
	.align	4


	//----- nvinfo : EIATTR_CUDA_API_VERSION
	.align		4
        /*0000*/ 	.byte	0x04, 0x37
        /*0002*/ 	.short	(.L_7 - .L_6)
.L_6:
        /*0004*/ 	.word	0x00000082


	//----- nvinfo : EIATTR_KPARAM_INFO
	.align		4
.L_7:
        /*0008*/ 	.byte	0x04, 0x17
        /*000a*/ 	.short	(.L_9 - .L_8)
.L_8:
        /*000c*/ 	.word	0x00000000
        /*0010*/ 	.short	0x0002
        /*0012*/ 	.short	0x0010
        /*0014*/ 	.byte	0x00, 0xf0, 0x11, 0x00


	//----- nvinfo : EIATTR_KPARAM_INFO
	.align		4
.L_9:
        /*0018*/ 	.byte	0x04, 0x17
        /*001a*/ 	.short	(.L_11 - .L_10)
.L_10:
        /*001c*/ 	.word	0x00000000
        /*0020*/ 	.short	0x0001
        /*0022*/ 	.short	0x0008
        /*0024*/ 	.byte	0x00, 0xf5, 0x21, 0x00


	//----- nvinfo : EIATTR_KPARAM_INFO
	.align		4
.L_11:
        /*0028*/ 	.byte	0x04, 0x17
        /*002a*/ 	.short	(.L_13 - .L_12)
.L_12:
        /*002c*/ 	.word	0x00000000
        /*0030*/ 	.short	0x0000
        /*0032*/ 	.short	0x0000
        /*0034*/ 	.byte	0x00, 0xf5, 0x21, 0x00


	//----- nvinfo : EIATTR_SPARSE_MMA_MASK
	.align		4
.L_13:
        /*0038*/ 	.byte	0x03, 0x50
        /*003a*/ 	.short	0x0000


	//----- nvinfo : EIATTR_MAXREG_COUNT
	.align		4
        /*003c*/ 	.byte	0x03, 0x1b
        /*003e*/ 	.short	0x00ff


	//----- nvinfo : EIATTR_MERCURY_ISA_VERSION
	.align		4
        /*0040*/ 	.byte	0x03, 0x5f
        /*0042*/ 	.short	0x0101


	//----- nvinfo : EIATTR_VRC_CTA_INIT_COUNT
	.align		4
        /*0044*/ 	.byte	0x02, 0x4a
	.zero		1
	.zero		1


	//----- nvinfo : EIATTR_EXIT_INSTR_OFFSETS
	.align		4
        /*0048*/ 	.byte	0x04, 0x1c
        /*004a*/ 	.short	(.L_15 - .L_14)


	//   ....[0]....
.L_14:
        /*004c*/ 	.word	0x00000070


	//   ....[1]....
        /*0050*/ 	.word	0x000000e0


	//----- nvinfo : EIATTR_CBANK_PARAM_SIZE
	.align		4
.L_15:
        /*0054*/ 	.byte	0x03, 0x19
        /*0056*/ 	.short	0x0014


	//----- nvinfo : EIATTR_PARAM_CBANK
	.align		4
        /*0058*/ 	.byte	0x04, 0x0a
        /*005a*/ 	.short	(.L_17 - .L_16)
	.align		4
.L_16:
        /*005c*/ 	.word	index@(.nv.constant0._Z16array_sum_kernelPfPKfi)
        /*0060*/ 	.short	0x0380
        /*0062*/ 	.short	0x0014


	//----- nvinfo : EIATTR_SW_WAR
	.align		4
.L_17:
        /*0064*/ 	.byte	0x04, 0x36
        /*0066*/ 	.short	(.L_19 - .L_18)
.L_18:
        /*0068*/ 	.word	0x00000008
.L_19:


//--------------------- .nv.callgraph             --------------------------
	.section	.nv.callgraph,"",@"SHT_CUDA_CALLGRAPH"
	.align	4
	.sectionentsize	8
	.align		4
        /*0000*/ 	.word	0x00000000
	.align		4
        /*0004*/ 	.word	0xffffffff
	.align		4
        /*0008*/ 	.word	0x00000000
	.align		4
        /*000c*/ 	.word	0xfffffffe
	.align		4
        /*0010*/ 	.word	0x00000000
	.align		4
        /*0014*/ 	.word	0xfffffffd
	.align		4
        /*0018*/ 	.word	0x00000000
	.align		4
        /*001c*/ 	.word	0xfffffffc


//--------------------- .text._Z16array_sum_kernelPfPKfi --------------------------
	.section	.text._Z16array_sum_kernelPfPKfi,"ax",@progbits
	.align	128
        .global         _Z16array_sum_kernelPfPKfi
        .type           _Z16array_sum_kernelPfPKfi,@function
        .size           _Z16array_sum_kernelPfPKfi,(.L_x_1 - _Z16array_sum_kernelPfPKfi)
        .other          _Z16array_sum_kernelPfPKfi,@"STO_CUDA_ENTRY STV_DEFAULT"
_Z16array_sum_kernelPfPKfi:
.text._Z16array_sum_kernelPfPKfi:
[----:B------:R-:W-:Y:S01]  /*0000*/  LDC R1, c[0x0][0x37c] ;  /* 0x0000df00ff017b82 */ /* 0x000fe20000000800 */
[----:B------:R-:W0:Y:S07]  /*0010*/  S2R R0, SR_TID.X ;  /* 0x0000000000007919 */ /* 0x000e2e0000002100 */
[----:B------:R-:W0:Y:S01]  /*0020*/  S2UR UR4, SR_CTAID.X ;  /* 0x00000000000479c3 */ /* 0x000e220000002500 */
[----:B------:R-:W1:Y:S07]  /*0030*/  LDCU UR5, c[0x0][0x390] ;  /* 0x00007200ff0577ac */ /* 0x000e6e0008000800 */
[----:B------:R-:W0:Y:S02]  /*0040*/  LDC R5, c[0x0][0x360] ;  /* 0x0000d800ff057b82 */ /* 0x000e240000000800 */
[----:B0-----:R-:W-:-:S05]  /*0050*/  IMAD R5, R5, UR4, R0 ;  /* 0x0000000405057c24 */ /* 0x001fca000f8e0200 */
[----:B-1----:R-:W-:-:S13]  /*0060*/  ISETP.GE.AND P0, PT, R5, UR5, PT ;  /* 0x0000000505007c0c */ /* 0x002fda000bf06270 */
[----:B------:R-:W-:Y:S05]  /*0070*/  @P0 EXIT ;  /* 0x000000000000094d */ /* 0x000fea0003800000 */
[----:B------:R-:W0:Y:S01]  /*0080*/  LDC.64 R2, c[0x0][0x388] ;  /* 0x0000e200ff027b82 */ /* 0x000e220000000a00 */
[----:B------:R-:W1:Y:S01]  /*0090*/  LDCU.64 UR4, c[0x0][0x358] ;  /* 0x00006b00ff0477ac */ /* 0x000e620008000a00 */
[----:B0-----:R-:W-:-:S06]  /*00a0*/  IMAD.WIDE R2, R5, 0x4, R2 ;  /* 0x0000000405027825 */ /* 0x001fcc00078e0202 */
[----:B-1----:R-:W2:Y:S01]  /*00b0*/  LDG.E R3, desc[UR4][R2.64] ;  /* 0x0000000402037981 */ /* 0x002ea2000c1e1900 */
[----:B------:R-:W2:Y:S03]  /*00c0*/  LDC.64 R4, c[0x0][0x380] ;  /* 0x0000e000ff047b82 */ /* 0x000ea60000000a00 */
[----:B--2---:R-:W-:Y:S01]  /*00d0*/  REDG.E.ADD.F32.FTZ.RN.STRONG.GPU desc[UR4][R4.64], R3 ;  /* 0x00000003040079a6 */ /* 0x004fe2000c12f304 */
[----:B------:R-:W-:Y:S05]  /*00e0*/  EXIT ;  /* 0x000000000000794d */ /* 0x000fea0003800000 */
.L_x_0:
[----:B------:R-:W-:-:S00]  /*00f0*/  BRA `(.L_x_0) ;  /* 0xfffffffc00fc7947 */ /* 0x000fc0000383ffff */
[----:B------:R-:W-:-:S00]  /*0100*/  NOP ;  /* 0x0000000000007918 */ /* 0x000fc00000000000 */
[----:B------:R-:W-:-:S00]  /*0110*/  NOP ;  /* 0x0000000000007918 */ /* 0x000fc00000000000 */
[----:B------:R-:W-:-:S00]  /*0120*/  NOP ;  /* 0x0000000000007918 */ /* 0x000fc00000000000 */
[----:B------:R-:W-:-:S00]  /*0130*/  NOP ;  /* 0x0000000000007918 */ /* 0x000fc00000000000 */
[----:B------:R-:W-:-:S00]  /*0140*/  NOP ;  /* 0x0000000000007918 */ /* 0x000fc00000000000 */
[----:B------:R-:W-:-:S00]  /*0150*/  NOP ;  /* 0x0000000000007918 */ /* 0x000fc00000000000 */
[----:B------:R-:W-:-:S00]  /*0160*/  NOP ;  /* 0x0000000000007918 */ /* 0x000fc00000000000 */
[----:B------:R-:W-:-:S00]  /*0170*/  NOP ;  /* 0x0000000000007918 */ /* 0x000fc00000000000 */
.L_x_1:


//--------------------- .nv.shared.reserved.0     --------------------------
	.section	.nv.shared.reserved.0,"aw",@nobits
	.weak		__nv_reservedSMEM_offset_0_alias
	.size		__nv_reservedSMEM_offset_0_alias, 0, 64
	.other		__nv_reservedSMEM_offset_0_alias,@"STO_CUDA_RESERVED_SHARED STV_DEFAULT"
__nv_reservedSMEM_offset_0_alias:
	.zero		0
	.zero		64


//--------------------- .nv.constant0._Z16array_sum_kernelPfPKfi --------------------------
	.section	.nv.constant0._Z16array_sum_kernelPfPKfi,"a",@progbits
	.sectionflags	@""
	.align	4
.nv.constant0._Z16array_sum_kernelPfPKfi:
	.zero		916


//--------------------- SYMBOLS --------------------------

	.type		.nv.reservedSmem.offset0,@object
	.size		.nv.reservedSmem.offset0,0x4
